//
// Generated by NVIDIA NVVM Compiler
//
// Compiler Build ID: CL-36424714
// Cuda compilation tools, release 13.0, V13.0.88
// Based on NVVM 20.0.0
//

.version 9.0
.target sm_100
.address_size 64

	// .globl	default_function_kernel0
// _ZZ24default_function_kernel0E15pad_temp_shared_$_0 has been demoted

.visible .entry default_function_kernel0(
	.param .u64 .ptr .align 1 default_function_kernel0_param_0,
	.param .u64 .ptr .align 1 default_function_kernel0_param_1,
	.param .u64 .ptr .align 1 default_function_kernel0_param_2
)
{
	.reg .pred 	%p<26>;
	.reg .b32 	%r<31>;
	.reg .b32 	%f<58>;
	.reg .b64 	%rd<18>;
	// demoted variable
	.shared .align 4 .f32 _ZZ24default_function_kernel0E15pad_temp_shared_$_0;
	ld.param.u64 	%rd7, [default_function_kernel0_param_0];
	ld.param.u64 	%rd8, [default_function_kernel0_param_1];
	ld.param.u64 	%rd6, [default_function_kernel0_param_2];
	cvta.to.global.u64 	%rd9, %rd8;
	cvta.to.global.u64 	%rd10, %rd7;
	mov.u32 	%r9, %ctaid.y;
	mov.u32 	%r10, %ctaid.x;
	mov.u32 	%r1, %ctaid.z;
	add.s32 	%r12, %r9, -1;
	setp.lt.u32 	%p6, %r12, 7;
	add.s32 	%r13, %r10, -1;
	setp.lt.u32 	%p7, %r13, 7;
	and.pred  	%p1, %p6, %p7;
	setp.lt.u32 	%p8, %r10, 7;
	and.pred  	%p2, %p6, %p8;
	setp.lt.u32 	%p9, %r10, 6;
	and.pred  	%p3, %p6, %p9;
	setp.lt.u32 	%p10, %r9, 7;
	and.pred  	%p4, %p10, %p7;
	setp.lt.u32 	%p11, %r9, 6;
	and.pred  	%p5, %p11, %p7;
	mul.wide.u32 	%rd11, %r1, 2304;
	add.s64 	%rd12, %rd11, %rd9;
	add.s64 	%rd17, %rd12, 16;
	add.s64 	%rd2, %rd10, 32;
	mad.lo.s32 	%r2, %r9, 7, %r10;
	add.s32 	%r29, %r2, -8;
	mov.f32 	%f48, 0f00000000;
	mov.b32 	%r30, 0;
	not.pred 	%p12, %p1;
	not.pred 	%p13, %p2;
	not.pred 	%p14, %p3;
	not.pred 	%p15, %p4;
	not.pred 	%p20, %p5;
$L__BB0_1:
	mul.wide.s32 	%rd13, %r29, 4;
	add.s64 	%rd4, %rd2, %rd13;
	mov.f32 	%f49, 0f00000000;
	@%p12 bra 	$L__BB0_3;
	ld.global.nc.f32 	%f49, [%rd4+-32];
$L__BB0_3:
	ld.global.nc.f32 	%f32, [%rd17+-16];
	fma.rn.f32 	%f4, %f32, %f49, %f48;
	mov.f32 	%f50, 0f00000000;
	@%p13 bra 	$L__BB0_5;
	ld.global.nc.f32 	%f50, [%rd4+-28];
$L__BB0_5:
	ld.global.nc.f32 	%f34, [%rd17+-12];
	fma.rn.f32 	%f7, %f34, %f50, %f4;
	mov.f32 	%f51, 0f00000000;
	@%p14 bra 	$L__BB0_7;
	ld.global.nc.f32 	%f51, [%rd4+-24];
$L__BB0_7:
	ld.global.nc.f32 	%f36, [%rd17+-8];
	fma.rn.f32 	%f10, %f36, %f51, %f7;
	mov.f32 	%f52, 0f00000000;
	@%p15 bra 	$L__BB0_9;
	ld.global.nc.f32 	%f52, [%rd4+-4];
$L__BB0_9:
	ld.global.nc.f32 	%f38, [%rd17+-4];
	fma.rn.f32 	%f13, %f38, %f52, %f10;
	mov.u32 	%r14, %ctaid.y;
	mov.u32 	%r15, %ctaid.x;
	max.u32 	%r17, %r14, %r15;
	setp.gt.u32 	%p16, %r17, 6;
	mov.f32 	%f53, 0f00000000;
	@%p16 bra 	$L__BB0_11;
	ld.global.nc.f32 	%f53, [%rd4];
$L__BB0_11:
	ld.global.nc.f32 	%f40, [%rd17];
	fma.rn.f32 	%f16, %f40, %f53, %f13;
	mov.u32 	%r18, %ctaid.y;
	setp.gt.u32 	%p17, %r18, 6;
	mov.u32 	%r19, %ctaid.x;
	setp.gt.u32 	%p18, %r19, 5;
	mov.f32 	%f54, 0f00000000;
	or.pred  	%p19, %p17, %p18;
	@%p19 bra 	$L__BB0_13;
	ld.global.nc.f32 	%f54, [%rd4+4];
$L__BB0_13:
	ld.global.nc.f32 	%f42, [%rd17+4];
	fma.rn.f32 	%f19, %f42, %f54, %f16;
	mov.f32 	%f55, 0f00000000;
	@%p20 bra 	$L__BB0_15;
	ld.global.nc.f32 	%f55, [%rd4+24];
$L__BB0_15:
	ld.global.nc.f32 	%f44, [%rd17+8];
	fma.rn.f32 	%f22, %f44, %f55, %f19;
	mov.u32 	%r21, %ctaid.y;
	setp.gt.u32 	%p21, %r21, 5;
	mov.u32 	%r22, %ctaid.x;
	setp.gt.u32 	%p22, %r22, 6;
	mov.f32 	%f56, 0f00000000;
	or.pred  	%p23, %p21, %p22;
	@%p23 bra 	$L__BB0_17;
	ld.global.nc.f32 	%f56, [%rd4+28];
$L__BB0_17:
	ld.global.nc.f32 	%f46, [%rd17+12];
	fma.rn.f32 	%f25, %f46, %f56, %f22;
	max.u32 	%r27, %r21, %r22;
	setp.gt.u32 	%p24, %r27, 5;
	mov.f32 	%f57, 0f00000000;
	@%p24 bra 	$L__BB0_19;
	ld.global.nc.f32 	%f57, [%rd4+32];
$L__BB0_19:
	ld.global.nc.f32 	%f47, [%rd17+16];
	fma.rn.f32 	%f48, %f47, %f57, %f25;
	add.s32 	%r30, %r30, 1;
	add.s64 	%rd17, %rd17, 36;
	add.s32 	%r29, %r29, 49;
	setp.ne.s32 	%p25, %r30, 64;
	@%p25 bra 	$L__BB0_1;
	st.shared.f32 	[_ZZ24default_function_kernel0E15pad_temp_shared_$_0], %f57;
	cvta.to.global.u64 	%rd14, %rd6;
	mad.lo.s32 	%r28, %r1, 49, %r2;
	mul.wide.u32 	%rd15, %r28, 4;
	add.s64 	%rd16, %rd14, %rd15;
	st.global.f32 	[%rd16], %f48;
	ret;

}


// ===== COMPILED SASS (sm_100) =====

	.target	sm_100

	.elftype	@"ET_EXEC"


//--------------------- .note.nv.tkinfo           --------------------------
	.section	.note.nv.tkinfo,"",@"SHT_NOTE"
	.sectionflags	@"SHF_NOTE_NV_TKINFO"
	.tkinfo
        /*0018*/ 	.word	0x00000002
        /*0030*/ 	.string	""
        /*0030*/ 	.string	"ptxas"
        /*0030*/ 	.string	"Cuda compilation tools, release 13.0, V13.0.88"
        /*0030*/ 	.string	"Build cuda_13.0.r13.0/compiler.36424714_0"
        /*0030*/ 	.string	"-arch sm_100 -m 64 "



//--------------------- .note.nv.cuinfo           --------------------------
	.section	.note.nv.cuinfo,"",@"SHT_NOTE"
	.sectionflags	@"SHF_NOTE_NV_CUINFO"
        /*0018*/ 	.short	0x0002
        /*001a*/ 	.short	0x0064
        /*001c*/ 	.short	0x0082
	.zero		2


//--------------------- .nv.info                  --------------------------
	.section	.nv.info,"",@"SHT_CUDA_INFO"
	.align	4


	//----- nvinfo : EIATTR_REGCOUNT
	.align		4
        /*0000*/ 	.byte	0x04, 0x2f
        /*0002*/ 	.short	(.L_1 - .L_0)
	.align		4
.L_0:
        /*0004*/ 	.word	index@(default_function_kernel0)
        /*0008*/ 	.word	0x00000020


	//----- nvinfo : EIATTR_FRAME_SIZE
	.align		4
.L_1:
        /*000c*/ 	.byte	0x04, 0x11
        /*000e*/ 	.short	(.L_3 - .L_2)
	.align		4
.L_2:
        /*0010*/ 	.word	index@(default_function_kernel0)
        /*0014*/ 	.word	0x00000000


	//----- nvinfo : EIATTR_MIN_STACK_SIZE
	.align		4
.L_3:
        /*0018*/ 	.byte	0x04, 0x12
        /*001a*/ 	.short	(.L_5 - .L_4)
	.align		4
.L_4:
        /*001c*/ 	.word	index@(default_function_kernel0)
        /*0020*/ 	.word	0x00000000
.L_5:


//--------------------- .nv.compat                --------------------------
	.section	.nv.compat,"",@"SHT_CUDA_COMPAT_INFO"
	.align	4
        /*0000*/ 	.byte	0x02, 0x09, 0x00, 0x00, 0x02, 0x02, 0x01, 0x00, 0x02, 0x05, 0x05, 0x00, 0x03, 0x07, 0x01, 0x01
        /*0010*/ 	.byte	0x02, 0x03, 0x00, 0x00, 0x02, 0x06, 0x01, 0x00, 0x04, 0x0b, 0x08, 0x00, 0x09, 0x00, 0x00, 0x00
        /*0020*/ 	.byte	0x00, 0x00, 0x00, 0x00


//--------------------- .nv.info.default_function_kernel0 --------------------------
	.section	.nv.info.default_function_kernel0,"",@"SHT_CUDA_INFO"
	.sectionflags	@""
	.align	4


	//----- nvinfo : EIATTR_CUDA_API_VERSION
	.align		4
        /*0000*/ 	.byte	0x04, 0x37
        /*0002*/ 	.short	(.L_7 - .L_6)
.L_6:
        /*0004*/ 	.word	0x00000082


	//----- nvinfo : EIATTR_KPARAM_INFO
	.align		4
.L_7:
        /*0008*/ 	.byte	0x04, 0x17
        /*000a*/ 	.short	(.L_9 - .L_8)
.L_8:
        /*000c*/ 	.word	0x00000000
        /*0010*/ 	.short	0x0002
        /*0012*/ 	.short	0x0010
        /*0014*/ 	.byte	0x00, 0xf5, 0x21, 0x00


	//----- nvinfo : EIATTR_KPARAM_INFO
	.align		4
.L_9:
        /*0018*/ 	.byte	0x04, 0x17
        /*001a*/ 	.short	(.L_11 - .L_10)
.L_10:
        /*001c*/ 	.word	0x00000000
        /*0020*/ 	.short	0x0001
        /*0022*/ 	.short	0x0008
        /*0024*/ 	.byte	0x00, 0xf5, 0x21, 0x00


	//----- nvinfo : EIATTR_KPARAM_INFO
	.align		4
.L_11:
        /*0028*/ 	.byte	0x04, 0x17
        /*002a*/ 	.short	(.L_13 - .L_12)
.L_12:
        /*002c*/ 	.word	0x00000000
        /*0030*/ 	.short	0x0000
        /*0032*/ 	.short	0x0000
        /*0034*/ 	.byte	0x00, 0xf5, 0x21, 0x00


	//----- nvinfo : EIATTR_SPARSE_MMA_MASK
	.align		4
.L_13:
        /*0038*/ 	.byte	0x03, 0x50
        /*003a*/ 	.short	0x0000


	//----- nvinfo : EIATTR_MAXREG_COUNT
	.align		4
        /*003c*/ 	.byte	0x03, 0x1b
        /*003e*/ 	.short	0x00ff


	//----- nvinfo : EIATTR_MERCURY_ISA_VERSION
	.align		4
        /*0040*/ 	.byte	0x03, 0x5f
        /*0042*/ 	.short	0x0101


	//----- nvinfo : EIATTR_VRC_CTA_INIT_COUNT
	.align		4
        /*0044*/ 	.byte	0x02, 0x4a
	.zero		1
	.zero		1


	//----- nvinfo : EIATTR_EXIT_INSTR_OFFSETS
	.align		4
        /*0048*/ 	.byte	0x04, 0x1c
        /*004a*/ 	.short	(.L_15 - .L_14)


	//   ....[0]....
.L_14:
        /*004c*/ 	.word	0x00000550


	//----- nvinfo : EIATTR_CBANK_PARAM_SIZE
	.align		4
.L_15:
        /*0050*/ 	.byte	0x03, 0x19
        /*0052*/ 	.short	0x0018


	//----- nvinfo : EIATTR_PARAM_CBANK
	.align		4
        /*0054*/ 	.byte	0x04, 0x0a
        /*0056*/ 	.short	(.L_17 - .L_16)
	.align		4
.L_16:
        /*0058*/ 	.word	index@(.nv.constant0.default_function_kernel0)
        /*005c*/ 	.short	0x0380
        /*005e*/ 	.short	0x0018


	//----- nvinfo : EIATTR_SW_WAR
	.align		4
.L_17:
        /*0060*/ 	.byte	0x04, 0x36
        /*0062*/ 	.short	(.L_19 - .L_18)
.L_18:
        /*0064*/ 	.word	0x00000008
.L_19:


//--------------------- .nv.callgraph             --------------------------
	.section	.nv.callgraph,"",@"SHT_CUDA_CALLGRAPH"
	.align	4
	.sectionentsize	8
	.align		4
        /*0000*/ 	.word	0x00000000
	.align		4
        /*0004*/ 	.word	0xffffffff
	.align		4
        /*0008*/ 	.word	0x00000000
	.align		4
        /*000c*/ 	.word	0xfffffffe
	.align		4
        /*0010*/ 	.word	0x00000000
	.align		4
        /*0014*/ 	.word	0xfffffffd
	.align		4
        /*0018*/ 	.word	0x00000000
	.align		4
        /*001c*/ 	.word	0xfffffffc


//--------------------- .text.default_function_kernel0 --------------------------
	.section	.text.default_function_kernel0,"ax",@progbits
	.align	128
        .global         default_function_kernel0
        .type           default_function_kernel0,@function
        .size           default_function_kernel0,(.L_x_2 - default_function_kernel0)
        .other          default_function_kernel0,@"STO_CUDA_ENTRY STV_DEFAULT"
default_function_kernel0:
.text.default_function_kernel0:
[----:B------:R-:W-:Y:S01]  /*0000*/  LDC R1, c[0x0][0x37c] ;  /* 0x0000df00ff017b82 */ /* 0x000fe20000000800 */
[----:B------:R-:W0:Y:S07]  /*0010*/  S2R R4, SR_CTAID.Y ;  /* 0x0000000000047919 */ /* 0x000e2e0000002600 */
[----:B------:R-:W1:Y:S01]  /*0020*/  LDC.64 R2, c[0x0][0x388] ;  /* 0x0000e200ff027b82 */ /* 0x000e620000000a00 */
[----:B------:R-:W2:Y:S01]  /*0030*/  LDCU.64 UR6, c[0x0][0x380] ;  /* 0x00007000ff0677ac */ /* 0x000ea20008000a00 */
[----:B------:R-:W3:Y:S01]  /*0040*/  S2R R7, SR_CTAID.X ;  /* 0x0000000000077919 */ /* 0x000ee20000002500 */
[----:B------:R-:W4:Y:S01]  /*0050*/  LDCU.64 UR8, c[0x0][0x358] ;  /* 0x00006b00ff0877ac */ /* 0x000f220008000a00 */
[----:B------:R-:W1:Y:S01]  /*0060*/  S2R R0, SR_CTAID.Z ;  /* 0x0000000000007919 */ /* 0x000e620000002700 */
[----:B------:R-:W-:Y:S01]  /*0070*/  UMOV UR4, URZ ;  /* 0x000000ff00047c82 */ /* 0x000fe20008000000 */
[----:B--2---:R-:W-:-:S04]  /*0080*/  UIADD3 UR5, UP0, UPT, UR6, 0x20, URZ ;  /* 0x0000002006057890 */ /* 0x004fc8000ff1e0ff */
[----:B------:R-:W-:Y:S01]  /*0090*/  UIADD3.X UR6, UPT, UPT, URZ, UR7, URZ, UP0, !UPT ;  /* 0x00000007ff067290 */ /* 0x000fe200087fe4ff */
[----:B0-----:R-:W-:Y:S02]  /*00a0*/  VIADD R5, R4, 0xffffffff ;  /* 0xffffffff04057836 */ /* 0x001fe40000000000 */
[----:B---3--:R-:W-:-:S03]  /*00b0*/  VIADD R6, R7, 0xffffffff ;  /* 0xffffffff07067836 */ /* 0x008fc60000000000 */
[----:B------:R-:W-:Y:S01]  /*00c0*/  ISETP.GE.U32.AND P0, PT, R5, 0x7, PT ;  /* 0x000000070500780c */ /* 0x000fe20003f06070 */
[----:B-1----:R-:W-:-:S03]  /*00d0*/  IMAD.WIDE.U32 R2, R0, 0x900, R2 ;  /* 0x0000090000027825 */ /* 0x002fc600078e0002 */
[C---:B------:R-:W-:Y:S02]  /*00e0*/  ISETP.LT.U32.AND P5, PT, R7.reuse, 0x7, !P0 ;  /* 0x000000070700780c */ /* 0x040fe400047a1070 */
[----:B------:R-:W-:Y:S01]  /*00f0*/  ISETP.GE.U32.AND P1, PT, R6, 0x7, PT ;  /* 0x000000070600780c */ /* 0x000fe20003f26070 */
[----:B------:R-:W-:Y:S01]  /*0100*/  IMAD.MOV.U32 R6, RZ, RZ, RZ ;  /* 0x000000ffff067224 */ /* 0x000fe200078e00ff */
[----:B------:R-:W-:Y:S01]  /*0110*/  ISETP.LT.U32.AND P0, PT, R7, 0x6, !P0 ;  /* 0x000000060700780c */ /* 0x000fe20004701070 */
[----:B------:R-:W-:Y:S01]  /*0120*/  IMAD R7, R4, 0x7, R7 ;  /* 0x0000000704077824 */ /* 0x000fe200078e0207 */
[----:B------:R-:W-:Y:S02]  /*0130*/  IADD3 R2, P2, PT, R2, 0x10, RZ ;  /* 0x0000001002027810 */ /* 0x000fe40007f5e0ff */
[----:B------:R-:W-:Y:S01]  /*0140*/  ISETP.LT.U32.AND P4, PT, R5, 0x7, !P1 ;  /* 0x000000070500780c */ /* 0x000fe20004f81070 */
[----:B------:R-:W-:Y:S01]  /*0150*/  VIADD R9, R7, 0xfffffff8 ;  /* 0xfffffff807097836 */ /* 0x000fe20000000000 */
[----:B------:R-:W-:-:S02]  /*0160*/  ISETP.LT.U32.AND P6, PT, R4, 0x7, !P1 ;  /* 0x000000070400780c */ /* 0x000fc40004fc1070 */
[----:B------:R-:W-:Y:S02]  /*0170*/  ISETP.LT.U32.AND P1, PT, R4, 0x6, !P1 ;  /* 0x000000060400780c */ /* 0x000fe40004f21070 */
[----:B----4-:R-:W-:-:S11]  /*0180*/  IADD3.X R3, PT, PT, RZ, R3, RZ, P2, !PT ;  /* 0x00000003ff037210 */ /* 0x010fd600017fe4ff */
.L_x_0:
[----:B------:R-:W0:Y:S01]  /*0190*/  S2R R11, SR_CTAID.X ;  /* 0x00000000000b7919 */ /* 0x000e220000002500 */
[----:B------:R-:W-:Y:S01]  /*01a0*/  MOV R4, UR5 ;  /* 0x0000000500047c02 */ /* 0x000fe20008000f00 */
[----:B------:R-:W-:Y:S01]  /*01b0*/  IMAD.U32 R5, RZ, RZ, UR6 ;  /* 0x00000006ff057e24 */ /* 0x000fe2000f8e00ff */
[----:B------:R-:W-:Y:S01]  /*01c0*/  CS2R R22, SRZ ;  /* 0x0000000000167805 */ /* 0x000fe2000001ff00 */
[----:B------:R-:W1:Y:S01]  /*01d0*/  S2R R8, SR_CTAID.Y ;  /* 0x0000000000087919 */ /* 0x000e620000002600 */
[----:B------:R-:W-:Y:S02]  /*01e0*/  HFMA2 R20, -RZ, RZ, 0, 0 ;  /* 0x00000000ff147431 */ /* 0x000fe400000001ff */
[----:B------:R-:W-:Y:S01]  /*01f0*/  IMAD.WIDE R4, R9, 0x4, R4 ;  /* 0x0000000409047825 */ /* 0x000fe200078e0204 */
[----:B------:R-:W2:Y:S04]  /*0200*/  LDG.E.CONSTANT R29, desc[UR8][R2.64+-0x10] ;  /* 0xfffff008021d7981 */ /* 0x000ea8000c1e9900 */
[----:B------:R-:W2:Y:S01]  /*0210*/  @P4 LDG.E.CONSTANT R23, desc[UR8][R4.64+-0x20] ;  /* 0xffffe00804174981 */ /* 0x000ea2000c1e9900 */
[----:B------:R-:W-:-:S03]  /*0220*/  CS2R R18, SRZ ;  /* 0x0000000000127805 */ /* 0x000fc6000001ff00 */
[----:B------:R-:W3:Y:S04]  /*0230*/  LDG.E.CONSTANT R27, desc[UR8][R2.64+-0xc] ;  /* 0xfffff408021b7981 */ /* 0x000ee8000c1e9900 */
[----:B------:R-:W3:Y:S04]  /*0240*/  @P5 LDG.E.CONSTANT R22, desc[UR8][R4.64+-0x1c] ;  /* 0xffffe40804165981 */ /* 0x000ee8000c1e9900 */
[----:B------:R-:W4:Y:S04]  /*0250*/  LDG.E.CONSTANT R25, desc[UR8][R2.64+-0x8] ;  /* 0xfffff80802197981 */ /* 0x000f28000c1e9900 */
[----:B------:R-:W4:Y:S01]  /*0260*/  @P0 LDG.E.CONSTANT R20, desc[UR8][R4.64+-0x18] ;  /* 0xffffe80804140981 */ /* 0x000f22000c1e9900 */
[----:B0-----:R-:W-:Y:S01]  /*0270*/  ISETP.GT.U32.AND P2, PT, R11, 0x5, PT ;  /* 0x000000050b00780c */ /* 0x001fe20003f44070 */
[----:B------:R-:W-:-:S02]  /*0280*/  IMAD.MOV.U32 R17, RZ, RZ, RZ ;  /* 0x000000ffff117224 */ /* 0x000fc400078e00ff */
[----:B------:R-:W5:Y:S01]  /*0290*/  LDG.E.CONSTANT R21, desc[UR8][R2.64+-0x4] ;  /* 0xfffffc0802157981 */ /* 0x000f62000c1e9900 */
[----:B-1----:R-:W-:-:S03]  /*02a0*/  VIMNMX.U32 R10, PT, PT, R8, R11, !PT ;  /* 0x0000000b080a7248 */ /* 0x002fc60007fe0000 */
[----:B------:R-:W5:Y:S01]  /*02b0*/  @P6 LDG.E.CONSTANT R18, desc[UR8][R4.64+-0x4] ;  /* 0xfffffc0804126981 */ /* 0x000f62000c1e9900 */
[----:B------:R-:W-:Y:S02]  /*02c0*/  ISETP.GT.U32.AND P3, PT, R10, 0x6, PT ;  /* 0x000000060a00780c */ /* 0x000fe40003f64070 */
[----:B------:R-:W-:Y:S01]  /*02d0*/  ISETP.GT.U32.OR P2, PT, R8, 0x6, P2 ;  /* 0x000000060800780c */ /* 0x000fe20001744470 */
[----:B------:R-:W5:Y:S01]  /*02e0*/  LDG.E.CONSTANT R16, desc[UR8][R2.64] ;  /* 0x0000000802107981 */ /* 0x000f62000c1e9900 */
[----:B------:R-:W-:-:S03]  /*02f0*/  MOV R15, RZ ;  /* 0x000000ff000f7202 */ /* 0x000fc60000000f00 */
[----:B------:R-:W5:Y:S04]  /*0300*/  LDG.E.CONSTANT R14, desc[UR8][R2.64+0x4] ;  /* 0x00000408020e7981 */ /* 0x000f68000c1e9900 */
[----:B------:R-:W5:Y:S04]  /*0310*/  LDG.E.CONSTANT R12, desc[UR8][R2.64+0x8] ;  /* 0x00000808020c7981 */ /* 0x000f68000c1e9900 */
[----:B------:R-:W5:Y:S01]  /*0320*/  @!P3 LDG.E.CONSTANT R19, desc[UR8][R4.64] ;  /* 0x000000080413b981 */ /* 0x000f62000c1e9900 */
[----:B------:R-:W-:-:S03]  /*0330*/  ISETP.GT.U32.AND P3, PT, R11, 0x6, PT ;  /* 0x000000060b00780c */ /* 0x000fc60003f64070 */
[----:B------:R-:W5:Y:S01]  /*0340*/  @!P2 LDG.E.CONSTANT R17, desc[UR8][R4.64+0x4] ;  /* 0x000004080411a981 */ /* 0x000f62000c1e9900 */
[----:B------:R-:W-:Y:S02]  /*0350*/  ISETP.GT.U32.OR P3, PT, R8, 0x5, P3 ;  /* 0x000000050800780c */ /* 0x000fe40001f64470 */
[----:B------:R-:W-:Y:S01]  /*0360*/  ISETP.GT.U32.AND P2, PT, R10, 0x5, PT ;  /* 0x000000050a00780c */ /* 0x000fe20003f44070 */
[----:B------:R-:W-:Y:S02]  /*0370*/  IMAD.MOV.U32 R10, RZ, RZ, RZ ;  /* 0x000000ffff0a7224 */ /* 0x000fe400078e00ff */
[----:B------:R-:W-:Y:S01]  /*0380*/  HFMA2 R8, -RZ, RZ, 0, 0 ;  /* 0x00000000ff087431 */ /* 0x000fe200000001ff */
[----:B------:R-:W5:Y:S04]  /*0390*/  @P1 LDG.E.CONSTANT R15, desc[UR8][R4.64+0x18] ;  /* 0x00001808040f1981 */ /* 0x000f68000c1e9900 */
[----:B------:R-:W5:Y:S04]  /*03a0*/  LDG.E.CONSTANT R11, desc[UR8][R2.64+0xc] ;  /* 0x00000c08020b7981 */ /* 0x000f68000c1e9900 */
[----:B------:R-:W5:Y:S04]  /*03b0*/  @!P3 LDG.E.CONSTANT R10, desc[UR8][R4.64+0x1c] ;  /* 0x00001c08040ab981 */ /* 0x000f68000c1e9900 */
[----:B------:R-:W5:Y:S04]  /*03c0*/  @!P2 LDG.E.CONSTANT R8, desc[UR8][R4.64+0x20] ;  /* 0x000020080408a981 */ /* 0x000f68000c1e9900 */
[----:B------:R0:W5:Y:S01]  /*03d0*/  LDG.E.CONSTANT R13, desc[UR8][R2.64+0x10] ;  /* 0x00001008020d7981 */ /* 0x000162000c1e9900 */
[----:B------:R-:W-:-:S04]  /*03e0*/  UIADD3 UR4, UPT, UPT, UR4, 0x1, URZ ;  /* 0x0000000104047890 */ /* 0x000fc8000fffe0ff */
[----:B------:R-:W-:Y:S01]  /*03f0*/  UISETP.NE.AND UP0, UPT, UR4, 0x40, UPT ;  /* 0x000000400400788c */ /* 0x000fe2000bf05270 */
[----:B0-----:R-:W-:Y:S02]  /*0400*/  IADD3 R2, P2, PT, R2, 0x24, RZ ;  /* 0x0000002402027810 */ /* 0x001fe40007f5e0ff */
[----:B------:R-:W-:-:S03]  /*0410*/  IADD3 R9, PT, PT, R9, 0x31, RZ ;  /* 0x0000003109097810 */ /* 0x000fc60007ffe0ff */
[----:B------:R-:W-:Y:S02]  /*0420*/  IMAD.X R3, RZ, RZ, R3, P2 ;  /* 0x000000ffff037224 */ /* 0x000fe400010e0603 */
[----:B--2---:R-:W-:-:S04]  /*0430*/  FFMA R6, R29, R23, R6 ;  /* 0x000000171d067223 */ /* 0x004fc80000000006 */
[----:B---3--:R-:W-:-:S04]  /*0440*/  FFMA R6, R27, R22, R6 ;  /* 0x000000161b067223 */ /* 0x008fc80000000006 */
[----:B----4-:R-:W-:-:S04]  /*0450*/  FFMA R6, R25, R20, R6 ;  /* 0x0000001419067223 */ /* 0x010fc80000000006 */
[----:B-----5:R-:W-:-:S04]  /*0460*/  FFMA R21, R21, R18, R6 ;  /* 0x0000001215157223 */ /* 0x020fc80000000006 */
[----:B------:R-:W-:-:S04]  /*0470*/  FFMA R19, R16, R19, R21 ;  /* 0x0000001310137223 */ /* 0x000fc80000000015 */
[----:B------:R-:W-:-:S04]  /*0480*/  FFMA R17, R14, R17, R19 ;  /* 0x000000110e117223 */ /* 0x000fc80000000013 */
[----:B------:R-:W-:-:S04]  /*0490*/  FFMA R12, R12, R15, R17 ;  /* 0x0000000f0c0c7223 */ /* 0x000fc80000000011 */
[----:B------:R-:W-:-:S04]  /*04a0*/  FFMA R10, R11, R10, R12 ;  /* 0x0000000a0b0a7223 */ /* 0x000fc8000000000c */
[----:B------:R-:W-:Y:S01]  /*04b0*/  FFMA R6, R13, R8, R10 ;  /* 0x000000080d067223 */ /* 0x000fe2000000000a */
[----:B------:R-:W-:Y:S06]  /*04c0*/  BRA.U UP0, `(.L_x_0) ;  /* 0xfffffffd00307547 */ /* 0x000fec000b83ffff */
[----:B------:R-:W0:Y:S01]  /*04d0*/  S2UR UR5, SR_CgaCtaId ;  /* 0x00000000000579c3 */ /* 0x000e220000008800 */
[----:B------:R-:W-:Y:S01]  /*04e0*/  UMOV UR4, 0x400 ;  /* 0x0000040000047882 */ /* 0x000fe20000000000 */
[----:B------:R-:W-:-:S06]  /*04f0*/  IMAD R7, R0, 0x31, R7 ;  /* 0x0000003100077824 */ /* 0x000fcc00078e0207 */
[----:B------:R-:W1:Y:S01]  /*0500*/  LDC.64 R2, c[0x0][0x390] ;  /* 0x0000e400ff027b82 */ /* 0x000e620000000a00 */
[----:B0-----:R-:W-:Y:S01]  /*0510*/  ULEA UR4, UR5, UR4, 0x18 ;  /* 0x0000000405047291 */ /* 0x001fe2000f8ec0ff */
[----:B-1----:R-:W-:-:S08]  /*0520*/  IMAD.WIDE.U32 R2, R7, 0x4, R2 ;  /* 0x0000000407027825 */ /* 0x002fd000078e0002 */
[----:B------:R-:W-:Y:S04]  /*0530*/  STS [UR4], R8 ;  /* 0x00000008ff007988 */ /* 0x000fe80008000804 */
[----:B------:R-:W-:Y:S01]  /*0540*/  STG.E desc[UR8][R2.64], R6 ;  /* 0x0000000602007986 */ /* 0x000fe2000c101908 */
[----:B------:R-:W-:Y:S05]  /*0550*/  EXIT ;  /* 0x000000000000794d */ /* 0x000fea0003800000 */
.L_x_1:
[----:B------:R-:W-:-:S00]  /*0560*/  BRA `(.L_x_1) ;  /* 0xfffffffc00fc7947 */ /* 0x000fc0000383ffff */
[----:B------:R-:W-:-:S00]  /*0570*/  NOP ;  /* 0x0000000000007918 */ /* 0x000fc00000000000 */
        /* <DEDUP_REMOVED lines=8> */
.L_x_2:


//--------------------- .nv.shared.default_function_kernel0 --------------------------
	.section	.nv.shared.default_function_kernel0,"aw",@nobits
	.sectionflags	@""
	.align	4
.nv.shared.default_function_kernel0:
	.zero		1028


//--------------------- .nv.shared.reserved.0     --------------------------
	.section	.nv.shared.reserved.0,"aw",@nobits
	.weak		__nv_reservedSMEM_offset_0_alias
	.size		__nv_reservedSMEM_offset_0_alias, 0, 64
	.other		__nv_reservedSMEM_offset_0_alias,@"STO_CUDA_RESERVED_SHARED STV_DEFAULT"
__nv_reservedSMEM_offset_0_alias:
	.zero		0
	.zero		64


//--------------------- .nv.constant0.default_function_kernel0 --------------------------
	.section	.nv.constant0.default_function_kernel0,"a",@progbits
	.sectionflags	@""
	.align	4
.nv.constant0.default_function_kernel0:
	.zero		920


//--------------------- SYMBOLS --------------------------

	.type		.nv.reservedSmem.offset0,@object
	.size		.nv.reservedSmem.offset0,0x4
	.type		.nv.reservedSmem.cap,@object
	.size		.nv.reservedSmem.cap,0x4
